//
// Generated by NVIDIA NVVM Compiler
//
// Compiler Build ID: CL-36424714
// Cuda compilation tools, release 13.0, V13.0.88
// Based on NVVM 20.0.0
//

.version 9.0
.target sm_100
.address_size 64

	// .globl	_Z18matmult_gpu4KerneliiiPdS_S_

.visible .entry _Z18matmult_gpu4KerneliiiPdS_S_(
	.param .u32 _Z18matmult_gpu4KerneliiiPdS_S__param_0,
	.param .u32 _Z18matmult_gpu4KerneliiiPdS_S__param_1,
	.param .u32 _Z18matmult_gpu4KerneliiiPdS_S__param_2,
	.param .u64 .ptr .align 1 _Z18matmult_gpu4KerneliiiPdS_S__param_3,
	.param .u64 .ptr .align 1 _Z18matmult_gpu4KerneliiiPdS_S__param_4,
	.param .u64 .ptr .align 1 _Z18matmult_gpu4KerneliiiPdS_S__param_5
)
{
	.reg .pred 	%p<35>;
	.reg .b32 	%r<47>;
	.reg .b64 	%rd<28>;
	.reg .b64 	%fd<157>;

	ld.param.u32 	%r22, [_Z18matmult_gpu4KerneliiiPdS_S__param_0];
	ld.param.u32 	%r23, [_Z18matmult_gpu4KerneliiiPdS_S__param_1];
	ld.param.u32 	%r21, [_Z18matmult_gpu4KerneliiiPdS_S__param_2];
	ld.param.u64 	%rd15, [_Z18matmult_gpu4KerneliiiPdS_S__param_3];
	ld.param.u64 	%rd16, [_Z18matmult_gpu4KerneliiiPdS_S__param_4];
	ld.param.u64 	%rd14, [_Z18matmult_gpu4KerneliiiPdS_S__param_5];
	cvta.to.global.u64 	%rd1, %rd16;
	cvta.to.global.u64 	%rd2, %rd15;
	mov.u32 	%r24, %ctaid.x;
	mov.u32 	%r25, %ntid.x;
	mov.u32 	%r26, %tid.x;
	mad.lo.s32 	%r1, %r24, %r25, %r26;
	mov.u32 	%r27, %ctaid.y;
	mov.u32 	%r28, %ntid.y;
	mov.u32 	%r29, %tid.y;
	mad.lo.s32 	%r30, %r27, %r28, %r29;
	shl.b32 	%r2, %r30, 2;
	setp.ge.s32 	%p1, %r1, %r22;
	setp.ge.s32 	%p2, %r2, %r23;
	or.pred  	%p3, %p1, %p2;
	@%p3 bra 	$L__BB0_57;
	setp.lt.s32 	%p4, %r21, 1;
	mov.f64 	%fd119, 0d0000000000000000;
	mov.f64 	%fd118, %fd119;
	mov.f64 	%fd117, %fd119;
	mov.f64 	%fd156, %fd119;
	@%p4 bra 	$L__BB0_51;
	mul.lo.s32 	%r3, %r21, %r1;
	add.s32 	%r4, %r2, 1;
	add.s32 	%r5, %r2, 2;
	add.s32 	%r6, %r2, 3;
	and.b32  	%r7, %r21, 3;
	setp.lt.u32 	%p5, %r21, 4;
	mov.f64 	%fd156, 0d0000000000000000;
	mov.b32 	%r46, 0;
	mov.f64 	%fd117, %fd156;
	mov.f64 	%fd118, %fd156;
	mov.f64 	%fd119, %fd156;
	@%p5 bra 	$L__BB0_29;
	and.b32  	%r46, %r21, 2147483644;
	neg.s32 	%r44, %r46;
	shl.b32 	%r10, %r23, 2;
	mov.f64 	%fd156, 0d0000000000000000;
	mul.wide.s32 	%rd5, %r23, 8;
	mov.u32 	%r42, %r3;
	mov.u32 	%r43, %r2;
$L__BB0_4:
	.pragma "nounroll";
	setp.ge.u32 	%p6, %r4, %r23;
	mul.wide.s32 	%rd17, %r42, 8;
	add.s64 	%rd18, %rd2, %rd17;
	add.s64 	%rd3, %rd18, 16;
	ld.global.f64 	%fd5, [%rd18];
	mul.wide.s32 	%rd19, %r43, 8;
	add.s64 	%rd4, %rd1, %rd19;
	ld.global.f64 	%fd84, [%rd4];
	fma.rn.f64 	%fd6, %fd5, %fd84, %fd156;
	@%p6 bra 	$L__BB0_6;
	ld.global.f64 	%fd85, [%rd4+8];
	fma.rn.f64 	%fd117, %fd5, %fd85, %fd117;
$L__BB0_6:
	setp.ge.u32 	%p7, %r5, %r23;
	@%p7 bra 	$L__BB0_8;
	ld.global.f64 	%fd86, [%rd4+16];
	fma.rn.f64 	%fd118, %fd5, %fd86, %fd118;
$L__BB0_8:
	setp.ge.u32 	%p8, %r6, %r23;
	@%p8 bra 	$L__BB0_10;
	ld.global.f64 	%fd87, [%rd4+24];
	fma.rn.f64 	%fd119, %fd5, %fd87, %fd119;
$L__BB0_10:
	ld.global.f64 	%fd13, [%rd3+-8];
	add.s64 	%rd6, %rd4, %rd5;
	ld.global.f64 	%fd88, [%rd6];
	fma.rn.f64 	%fd14, %fd13, %fd88, %fd6;
	@%p6 bra 	$L__BB0_12;
	ld.global.f64 	%fd89, [%rd6+8];
	fma.rn.f64 	%fd117, %fd13, %fd89, %fd117;
$L__BB0_12:
	@%p7 bra 	$L__BB0_14;
	ld.global.f64 	%fd90, [%rd6+16];
	fma.rn.f64 	%fd118, %fd13, %fd90, %fd118;
$L__BB0_14:
	@%p8 bra 	$L__BB0_16;
	ld.global.f64 	%fd91, [%rd6+24];
	fma.rn.f64 	%fd119, %fd13, %fd91, %fd119;
$L__BB0_16:
	ld.global.f64 	%fd21, [%rd3];
	add.s64 	%rd7, %rd6, %rd5;
	ld.global.f64 	%fd92, [%rd7];
	fma.rn.f64 	%fd22, %fd21, %fd92, %fd14;
	@%p6 bra 	$L__BB0_18;
	ld.global.f64 	%fd93, [%rd7+8];
	fma.rn.f64 	%fd117, %fd21, %fd93, %fd117;
$L__BB0_18:
	@%p7 bra 	$L__BB0_20;
	ld.global.f64 	%fd94, [%rd7+16];
	fma.rn.f64 	%fd118, %fd21, %fd94, %fd118;
$L__BB0_20:
	@%p8 bra 	$L__BB0_22;
	ld.global.f64 	%fd95, [%rd7+24];
	fma.rn.f64 	%fd119, %fd21, %fd95, %fd119;
$L__BB0_22:
	ld.global.f64 	%fd29, [%rd3+8];
	add.s64 	%rd8, %rd7, %rd5;
	ld.global.f64 	%fd96, [%rd8];
	fma.rn.f64 	%fd156, %fd29, %fd96, %fd22;
	@%p6 bra 	$L__BB0_24;
	ld.global.f64 	%fd97, [%rd8+8];
	fma.rn.f64 	%fd117, %fd29, %fd97, %fd117;
$L__BB0_24:
	@%p7 bra 	$L__BB0_26;
	ld.global.f64 	%fd98, [%rd8+16];
	fma.rn.f64 	%fd118, %fd29, %fd98, %fd118;
$L__BB0_26:
	@%p8 bra 	$L__BB0_28;
	ld.global.f64 	%fd99, [%rd8+24];
	fma.rn.f64 	%fd119, %fd29, %fd99, %fd119;
$L__BB0_28:
	add.s32 	%r44, %r44, 4;
	add.s32 	%r43, %r43, %r10;
	add.s32 	%r42, %r42, 4;
	setp.ne.s32 	%p18, %r44, 0;
	@%p18 bra 	$L__BB0_4;
$L__BB0_29:
	setp.eq.s32 	%p19, %r7, 0;
	@%p19 bra 	$L__BB0_51;
	setp.eq.s32 	%p20, %r7, 1;
	@%p20 bra 	$L__BB0_44;
	setp.ge.u32 	%p21, %r4, %r23;
	add.s32 	%r33, %r46, %r3;
	mul.wide.s32 	%rd20, %r33, 8;
	add.s64 	%rd9, %rd2, %rd20;
	ld.global.f64 	%fd45, [%rd9];
	mad.lo.s32 	%r34, %r46, %r23, %r2;
	mul.wide.s32 	%rd21, %r34, 8;
	add.s64 	%rd10, %rd1, %rd21;
	ld.global.f64 	%fd101, [%rd10];
	fma.rn.f64 	%fd46, %fd45, %fd101, %fd156;
	@%p21 bra 	$L__BB0_33;
	ld.global.f64 	%fd102, [%rd10+8];
	fma.rn.f64 	%fd117, %fd45, %fd102, %fd117;
$L__BB0_33:
	setp.ge.u32 	%p22, %r5, %r23;
	@%p22 bra 	$L__BB0_35;
	ld.global.f64 	%fd103, [%rd10+16];
	fma.rn.f64 	%fd118, %fd45, %fd103, %fd118;
$L__BB0_35:
	setp.ge.u32 	%p23, %r6, %r23;
	@%p23 bra 	$L__BB0_37;
	ld.global.f64 	%fd104, [%rd10+24];
	fma.rn.f64 	%fd119, %fd45, %fd104, %fd119;
$L__BB0_37:
	ld.global.f64 	%fd53, [%rd9+8];
	mul.wide.s32 	%rd22, %r23, 8;
	add.s64 	%rd11, %rd10, %rd22;
	ld.global.f64 	%fd105, [%rd11];
	fma.rn.f64 	%fd156, %fd53, %fd105, %fd46;
	@%p21 bra 	$L__BB0_39;
	ld.global.f64 	%fd106, [%rd11+8];
	fma.rn.f64 	%fd117, %fd53, %fd106, %fd117;
$L__BB0_39:
	@%p22 bra 	$L__BB0_41;
	ld.global.f64 	%fd107, [%rd11+16];
	fma.rn.f64 	%fd118, %fd53, %fd107, %fd118;
$L__BB0_41:
	@%p23 bra 	$L__BB0_43;
	ld.global.f64 	%fd108, [%rd11+24];
	fma.rn.f64 	%fd119, %fd53, %fd108, %fd119;
$L__BB0_43:
	add.s32 	%r46, %r46, 2;
$L__BB0_44:
	and.b32  	%r35, %r21, 1;
	setp.eq.b32 	%p27, %r35, 1;
	not.pred 	%p28, %p27;
	@%p28 bra 	$L__BB0_51;
	setp.ge.u32 	%p29, %r4, %r23;
	add.s32 	%r36, %r46, %r3;
	mul.wide.s32 	%rd23, %r36, 8;
	add.s64 	%rd24, %rd2, %rd23;
	ld.global.f64 	%fd69, [%rd24];
	mad.lo.s32 	%r37, %r46, %r23, %r2;
	mul.wide.s32 	%rd25, %r37, 8;
	add.s64 	%rd12, %rd1, %rd25;
	ld.global.f64 	%fd109, [%rd12];
	fma.rn.f64 	%fd156, %fd69, %fd109, %fd156;
	@%p29 bra 	$L__BB0_47;
	ld.global.f64 	%fd110, [%rd12+8];
	fma.rn.f64 	%fd117, %fd69, %fd110, %fd117;
$L__BB0_47:
	setp.ge.u32 	%p30, %r5, %r23;
	@%p30 bra 	$L__BB0_49;
	ld.global.f64 	%fd111, [%rd12+16];
	fma.rn.f64 	%fd118, %fd69, %fd111, %fd118;
$L__BB0_49:
	setp.ge.u32 	%p31, %r6, %r23;
	@%p31 bra 	$L__BB0_51;
	ld.global.f64 	%fd112, [%rd12+24];
	fma.rn.f64 	%fd119, %fd69, %fd112, %fd119;
$L__BB0_51:
	mad.lo.s32 	%r38, %r23, %r1, %r2;
	cvta.to.global.u64 	%rd26, %rd14;
	mul.wide.s32 	%rd27, %r38, 8;
	add.s64 	%rd13, %rd26, %rd27;
	st.global.f64 	[%rd13], %fd156;
	add.s32 	%r39, %r2, 1;
	setp.ge.s32 	%p32, %r39, %r23;
	@%p32 bra 	$L__BB0_53;
	st.global.f64 	[%rd13+8], %fd117;
$L__BB0_53:
	add.s32 	%r40, %r2, 2;
	setp.ge.s32 	%p33, %r40, %r23;
	@%p33 bra 	$L__BB0_55;
	st.global.f64 	[%rd13+16], %fd118;
$L__BB0_55:
	add.s32 	%r41, %r2, 3;
	setp.ge.s32 	%p34, %r41, %r23;
	@%p34 bra 	$L__BB0_57;
	st.global.f64 	[%rd13+24], %fd119;
$L__BB0_57:
	ret;

}


// ===== COMPILED SASS (sm_100) =====

	.target	sm_100

	.elftype	@"ET_EXEC"


//--------------------- .note.nv.tkinfo           --------------------------
	.section	.note.nv.tkinfo,"",@"SHT_NOTE"
	.sectionflags	@"SHF_NOTE_NV_TKINFO"
	.tkinfo
        /*0018*/ 	.word	0x00000002
        /*0030*/ 	.string	""
        /*0030*/ 	.string	"ptxas"
        /*0030*/ 	.string	"Cuda compilation tools, release 13.0, V13.0.88"
        /*0030*/ 	.string	"Build cuda_13.0.r13.0/compiler.36424714_0"
        /*0030*/ 	.string	"-arch sm_100 -m 64 "



//--------------------- .note.nv.cuinfo           --------------------------
	.section	.note.nv.cuinfo,"",@"SHT_NOTE"
	.sectionflags	@"SHF_NOTE_NV_CUINFO"
        /*0018*/ 	.short	0x0002
        /*001a*/ 	.short	0x0064
        /*001c*/ 	.short	0x0082
	.zero		2


//--------------------- .nv.info                  --------------------------
	.section	.nv.info,"",@"SHT_CUDA_INFO"
	.align	4


	//----- nvinfo : EIATTR_REGCOUNT
	.align		4
        /*0000*/ 	.byte	0x04, 0x2f
        /*0002*/ 	.short	(.L_1 - .L_0)
	.align		4
.L_0:
        /*0004*/ 	.word	index@(_Z18matmult_gpu4KerneliiiPdS_S_)
        /*0008*/ 	.word	0x00000020


	//----- nvinfo : EIATTR_FRAME_SIZE
	.align		4
.L_1:
        /*000c*/ 	.byte	0x04, 0x11
        /*000e*/ 	.short	(.L_3 - .L_2)
	.align		4
.L_2:
        /*0010*/ 	.word	index@(_Z18matmult_gpu4KerneliiiPdS_S_)
        /*0014*/ 	.word	0x00000000


	//----- nvinfo : EIATTR_MIN_STACK_SIZE
	.align		4
.L_3:
        /*0018*/ 	.byte	0x04, 0x12
        /*001a*/ 	.short	(.L_5 - .L_4)
	.align		4
.L_4:
        /*001c*/ 	.word	index@(_Z18matmult_gpu4KerneliiiPdS_S_)
        /*0020*/ 	.word	0x00000000
.L_5:


//--------------------- .nv.compat                --------------------------
	.section	.nv.compat,"",@"SHT_CUDA_COMPAT_INFO"
	.align	4
        /*0000*/ 	.byte	0x02, 0x09, 0x00, 0x00, 0x02, 0x02, 0x01, 0x00, 0x02, 0x05, 0x05, 0x00, 0x03, 0x07, 0x01, 0x01
        /*0010*/ 	.byte	0x02, 0x03, 0x00, 0x00, 0x02, 0x06, 0x01, 0x00, 0x04, 0x0b, 0x08, 0x00, 0x01, 0x00, 0x00, 0x00
        /*0020*/ 	.byte	0x00, 0x00, 0x00, 0x00


//--------------------- .nv.info._Z18matmult_gpu4KerneliiiPdS_S_ --------------------------
	.section	.nv.info._Z18matmult_gpu4KerneliiiPdS_S_,"",@"SHT_CUDA_INFO"
	.sectionflags	@""
	.align	4


	//----- nvinfo : EIATTR_CUDA_API_VERSION
	.align		4
        /*0000*/ 	.byte	0x04, 0x37
        /*0002*/ 	.short	(.L_7 - .L_6)
.L_6:
        /*0004*/ 	.word	0x00000082


	//----- nvinfo : EIATTR_KPARAM_INFO
	.align		4
.L_7:
        /*0008*/ 	.byte	0x04, 0x17
        /*000a*/ 	.short	(.L_9 - .L_8)
.L_8:
        /*000c*/ 	.word	0x00000000
        /*0010*/ 	.short	0x0005
        /*0012*/ 	.short	0x0020
        /*0014*/ 	.byte	0x00, 0xf5, 0x21, 0x00


	//----- nvinfo : EIATTR_KPARAM_INFO
	.align		4
.L_9:
        /*0018*/ 	.byte	0x04, 0x17
        /*001a*/ 	.short	(.L_11 - .L_10)
.L_10:
        /*001c*/ 	.word	0x00000000
        /*0020*/ 	.short	0x0004
        /*0022*/ 	.short	0x0018
        /*0024*/ 	.byte	0x00, 0xf5, 0x21, 0x00


	//----- nvinfo : EIATTR_KPARAM_INFO
	.align		4
.L_11:
        /*0028*/ 	.byte	0x04, 0x17
        /*002a*/ 	.short	(.L_13 - .L_12)
.L_12:
        /*002c*/ 	.word	0x00000000
        /*0030*/ 	.short	0x0003
        /*0032*/ 	.short	0x0010
        /*0034*/ 	.byte	0x00, 0xf5, 0x21, 0x00


	//----- nvinfo : EIATTR_KPARAM_INFO
	.align		4
.L_13:
        /*0038*/ 	.byte	0x04, 0x17
        /*003a*/ 	.short	(.L_15 - .L_14)
.L_14:
        /*003c*/ 	.word	0x00000000
        /*0040*/ 	.short	0x0002
        /*0042*/ 	.short	0x0008
        /*0044*/ 	.byte	0x00, 0xf0, 0x11, 0x00


	//----- nvinfo : EIATTR_KPARAM_INFO
	.align		4
.L_15:
        /*0048*/ 	.byte	0x04, 0x17
        /*004a*/ 	.short	(.L_17 - .L_16)
.L_16:
        /*004c*/ 	.word	0x00000000
        /*0050*/ 	.short	0x0001
        /*0052*/ 	.short	0x0004
        /*0054*/ 	.byte	0x00, 0xf0, 0x11, 0x00


	//----- nvinfo : EIATTR_KPARAM_INFO
	.align		4
.L_17:
        /*0058*/ 	.byte	0x04, 0x17
        /*005a*/ 	.short	(.L_19 - .L_18)
.L_18:
        /*005c*/ 	.word	0x00000000
        /*0060*/ 	.short	0x0000
        /*0062*/ 	.short	0x0000
        /*0064*/ 	.byte	0x00, 0xf0, 0x11, 0x00


	//----- nvinfo : EIATTR_SPARSE_MMA_MASK
	.align		4
.L_19:
        /*0068*/ 	.byte	0x03, 0x50
        /*006a*/ 	.short	0x0000


	//----- nvinfo : EIATTR_MAXREG_COUNT
	.align		4
        /*006c*/ 	.byte	0x03, 0x1b
        /*006e*/ 	.short	0x00ff


	//----- nvinfo : EIATTR_MERCURY_ISA_VERSION
	.align		4
        /*0070*/ 	.byte	0x03, 0x5f
        /*0072*/ 	.short	0x0101


	//----- nvinfo : EIATTR_VRC_CTA_INIT_COUNT
	.align		4
        /*0074*/ 	.byte	0x02, 0x4a
	.zero		1
	.zero		1


	//----- nvinfo : EIATTR_EXIT_INSTR_OFFSETS
	.align		4
        /*0078*/ 	.byte	0x04, 0x1c
        /*007a*/ 	.short	(.L_21 - .L_20)


	//   ....[0]....
.L_20:
        /*007c*/ 	.word	0x000000e0


	//   ....[1]....
        /*0080*/ 	.word	0x000009f0


	//   ....[2]....
        /*0084*/ 	.word	0x00000a10


	//----- nvinfo : EIATTR_CBANK_PARAM_SIZE
	.align		4
.L_21:
        /*0088*/ 	.byte	0x03, 0x19
        /*008a*/ 	.short	0x0028


	//----- nvinfo : EIATTR_PARAM_CBANK
	.align		4
        /*008c*/ 	.byte	0x04, 0x0a
        /*008e*/ 	.short	(.L_23 - .L_22)
	.align		4
.L_22:
        /*0090*/ 	.word	index@(.nv.constant0._Z18matmult_gpu4KerneliiiPdS_S_)
        /*0094*/ 	.short	0x0380
        /*0096*/ 	.short	0x0028


	//----- nvinfo : EIATTR_SW_WAR
	.align		4
.L_23:
        /*0098*/ 	.byte	0x04, 0x36
        /*009a*/ 	.short	(.L_25 - .L_24)
.L_24:
        /*009c*/ 	.word	0x00000008
.L_25:


//--------------------- .nv.callgraph             --------------------------
	.section	.nv.callgraph,"",@"SHT_CUDA_CALLGRAPH"
	.align	4
	.sectionentsize	8
	.align		4
        /*0000*/ 	.word	0x00000000
	.align		4
        /*0004*/ 	.word	0xffffffff
	.align		4
        /*0008*/ 	.word	0x00000000
	.align		4
        /*000c*/ 	.word	0xfffffffe
	.align		4
        /*0010*/ 	.word	0x00000000
	.align		4
        /*0014*/ 	.word	0xfffffffd
	.align		4
        /*0018*/ 	.word	0x00000000
	.align		4
        /*001c*/ 	.word	0xfffffffc


//--------------------- .text._Z18matmult_gpu4KerneliiiPdS_S_ --------------------------
	.section	.text._Z18matmult_gpu4KerneliiiPdS_S_,"ax",@progbits
	.align	128
        .global         _Z18matmult_gpu4KerneliiiPdS_S_
        .type           _Z18matmult_gpu4KerneliiiPdS_S_,@function
        .size           _Z18matmult_gpu4KerneliiiPdS_S_,(.L_x_5 - _Z18matmult_gpu4KerneliiiPdS_S_)
        .other          _Z18matmult_gpu4KerneliiiPdS_S_,@"STO_CUDA_ENTRY STV_DEFAULT"
_Z18matmult_gpu4KerneliiiPdS_S_:
.text._Z18matmult_gpu4KerneliiiPdS_S_:
[----:B------:R-:W-:Y:S01]  /*0000*/  LDC R1, c[0x0][0x37c] ;  /* 0x0000df00ff017b82 */ /* 0x000fe20000000800 */
[----:B------:R-:W0:Y:S07]  /*0010*/  S2R R5, SR_TID.Y ;  /* 0x0000000000057919 */ /* 0x000e2e0000002200 */
[----:B------:R-:W1:Y:S01]  /*0020*/  LDC R3, c[0x0][0x360] ;  /* 0x0000d800ff037b82 */ /* 0x000e620000000800 */
[----:B------:R-:W2:Y:S01]  /*0030*/  LDCU.64 UR6, c[0x0][0x380] ;  /* 0x00007000ff0677ac */ /* 0x000ea20008000a00 */
[----:B------:R-:W1:Y:S06]  /*0040*/  S2R R4, SR_TID.X ;  /* 0x0000000000047919 */ /* 0x000e6c0000002100 */
[----:B------:R-:W0:Y:S08]  /*0050*/  S2UR UR5, SR_CTAID.Y ;  /* 0x00000000000579c3 */ /* 0x000e300000002600 */
[----:B------:R-:W0:Y:S01]  /*0060*/  LDC R2, c[0x0][0x364] ;  /* 0x0000d900ff027b82 */ /* 0x000e220000000800 */
[----:B--2---:R-:W-:-:S07]  /*0070*/  IMAD.U32 R0, RZ, RZ, UR7 ;  /* 0x00000007ff007e24 */ /* 0x004fce000f8e00ff */
[----:B------:R-:W1:Y:S01]  /*0080*/  S2UR UR4, SR_CTAID.X ;  /* 0x00000000000479c3 */ /* 0x000e620000002500 */
[----:B0-----:R-:W-:-:S04]  /*0090*/  IMAD R2, R2, UR5, R5 ;  /* 0x0000000502027c24 */ /* 0x001fc8000f8e0205 */
[----:B------:R-:W-:Y:S02]  /*00a0*/  IMAD.SHL.U32 R2, R2, 0x4, RZ ;  /* 0x0000000402027824 */ /* 0x000fe400078e00ff */
[----:B-1----:R-:W-:-:S03]  /*00b0*/  IMAD R3, R3, UR4, R4 ;  /* 0x0000000403037c24 */ /* 0x002fc6000f8e0204 */
[----:B------:R-:W-:-:S04]  /*00c0*/  ISETP.GE.AND P0, PT, R2, R0, PT ;  /* 0x000000000200720c */ /* 0x000fc80003f06270 */
[----:B------:R-:W-:-:S13]  /*00d0*/  ISETP.GE.OR P0, PT, R3, UR6, P0 ;  /* 0x0000000603007c0c */ /* 0x000fda0008706670 */
[----:B------:R-:W-:Y:S05]  /*00e0*/  @P0 EXIT ;  /* 0x000000000000094d */ /* 0x000fea0003800000 */
[----:B------:R-:W0:Y:S01]  /*00f0*/  LDCU UR5, c[0x0][0x388] ;  /* 0x00007100ff0577ac */ /* 0x000e220008000800 */
[----:B------:R-:W-:Y:S02]  /*0100*/  CS2R R10, SRZ ;  /* 0x00000000000a7805 */ /* 0x000fe4000001ff00 */
[----:B------:R-:W-:Y:S02]  /*0110*/  CS2R R8, SRZ ;  /* 0x0000000000087805 */ /* 0x000fe4000001ff00 */
[----:B------:R-:W-:Y:S02]  /*0120*/  CS2R R6, SRZ ;  /* 0x0000000000067805 */ /* 0x000fe4000001ff00 */
[----:B------:R-:W-:Y:S01]  /*0130*/  CS2R R18, SRZ ;  /* 0x0000000000127805 */ /* 0x000fe2000001ff00 */
[----:B------:R-:W1:Y:S01]  /*0140*/  LDCU.64 UR8, c[0x0][0x358] ;  /* 0x00006b00ff0877ac */ /* 0x000e620008000a00 */
[----:B0-----:R-:W-:-:S09]  /*0150*/  UISETP.GE.AND UP0, UPT, UR5, 0x1, UPT ;  /* 0x000000010500788c */ /* 0x001fd2000bf06270 */
[----:B-1----:R-:W-:Y:S05]  /*0160*/  BRA.U !UP0, `(.L_x_0) ;  /* 0x0000000508f07547 */ /* 0x002fea000b800000 */
[----:B------:R-:W-:Y:S02]  /*0170*/  UISETP.GE.U32.AND UP1, UPT, UR5, 0x4, UPT ;  /* 0x000000040500788c */ /* 0x000fe4000bf26070 */
[----:B------:R-:W-:Y:S01]  /*0180*/  IMAD R4, R3, UR5, RZ ;  /* 0x0000000503047c24 */ /* 0x000fe2000f8e02ff */
[----:B------:R-:W-:Y:S01]  /*0190*/  ULOP3.LUT UR6, UR5, 0x3, URZ, 0xc0, !UPT ;  /* 0x0000000305067892 */ /* 0x000fe2000f8ec0ff */
[C---:B------:R-:W-:Y:S01]  /*01a0*/  IADD3 R5, PT, PT, R2.reuse, 0x1, RZ ;  /* 0x0000000102057810 */ /* 0x040fe20007ffe0ff */
[C---:B------:R-:W-:Y:S01]  /*01b0*/  VIADD R26, R2.reuse, 0x2 ;  /* 0x00000002021a7836 */ /* 0x040fe20000000000 */
[----:B------:R-:W-:Y:S01]  /*01c0*/  CS2R R18, SRZ ;  /* 0x0000000000127805 */ /* 0x000fe2000001ff00 */
[----:B------:R-:W-:Y:S01]  /*01d0*/  VIADD R27, R2, 0x3 ;  /* 0x00000003021b7836 */ /* 0x000fe20000000000 */
[----:B------:R-:W-:Y:S02]  /*01e0*/  CS2R R6, SRZ ;  /* 0x0000000000067805 */ /* 0x000fe4000001ff00 */
[----:B------:R-:W-:-:S02]  /*01f0*/  CS2R R8, SRZ ;  /* 0x0000000000087805 */ /* 0x000fc4000001ff00 */
[----:B------:R-:W-:Y:S01]  /*0200*/  CS2R R10, SRZ ;  /* 0x00000000000a7805 */ /* 0x000fe2000001ff00 */
[----:B------:R-:W-:Y:S01]  /*0210*/  UMOV UR4, URZ ;  /* 0x000000ff00047c82 */ /* 0x000fe20008000000 */
[----:B------:R-:W-:Y:S01]  /*0220*/  UISETP.NE.AND UP0, UPT, UR6, URZ, UPT ;  /* 0x000000ff0600728c */ /* 0x000fe2000bf05270 */
[----:B------:R-:W-:Y:S10]  /*0230*/  BRA.U !UP1, `(.L_x_1) ;  /* 0x0000000109e47547 */ /* 0x000ff4000b800000 */
[----:B------:R-:W-:Y:S01]  /*0240*/  ULOP3.LUT UR4, UR5, 0x7ffffffc, URZ, 0xc0, !UPT ;  /* 0x7ffffffc05047892 */ /* 0x000fe2000f8ec0ff */
[----:B------:R-:W-:Y:S01]  /*0250*/  ISETP.GE.U32.AND P0, PT, R5, R0, PT ;  /* 0x000000000500720c */ /* 0x000fe20003f06070 */
[----:B------:R-:W-:Y:S01]  /*0260*/  IMAD.MOV.U32 R28, RZ, RZ, R2 ;  /* 0x000000ffff1c7224 */ /* 0x000fe200078e0002 */
[----:B------:R-:W-:Y:S02]  /*0270*/  MOV R29, R4 ;  /* 0x00000004001d7202 */ /* 0x000fe40000000f00 */
[----:B------:R-:W-:Y:S01]  /*0280*/  CS2R R18, SRZ ;  /* 0x0000000000127805 */ /* 0x000fe2000001ff00 */
[----:B------:R-:W-:-:S12]  /*0290*/  UIADD3 UR5, UPT, UPT, -UR4, URZ, URZ ;  /* 0x000000ff04057290 */ /* 0x000fd8000fffe1ff */
.L_x_2:
[----:B------:R-:W0:Y:S08]  /*02a0*/  LDC.64 R12, c[0x0][0x390] ;  /* 0x0000e400ff0c7b82 */ /* 0x000e300000000a00 */
[----:B------:R-:W1:Y:S08]  /*02b0*/  LDC.64 R24, c[0x0][0x398] ;  /* 0x0000e600ff187b82 */ /* 0x000e700000000a00 */
[----:B------:R-:W2:Y:S01]  /*02c0*/  LDC R0, c[0x0][0x384] ;  /* 0x0000e100ff007b82 */ /* 0x000ea20000000800 */
[----:B0-----:R-:W-:-:S05]  /*02d0*/  IMAD.WIDE R12, R29, 0x8, R12 ;  /* 0x000000081d0c7825 */ /* 0x001fca00078e020c */
[----:B------:R-:W3:Y:S01]  /*02e0*/  LDG.E.64 R14, desc[UR8][R12.64] ;  /* 0x000000080c0e7981 */ /* 0x000ee2000c1e1b00 */
[----:B-1----:R-:W-:-:S05]  /*02f0*/  IMAD.WIDE R24, R28, 0x8, R24 ;  /* 0x000000081c187825 */ /* 0x002fca00078e0218 */
[----:B------:R-:W3:Y:S04]  /*0300*/  LDG.E.64 R20, desc[UR8][R24.64] ;  /* 0x0000000818147981 */ /* 0x000ee8000c1e1b00 */
[----:B------:R-:W4:Y:S01]  /*0310*/  @!P0 LDG.E.64 R16, desc[UR8][R24.64+0x8] ;  /* 0x0000080818108981 */ /* 0x000f22000c1e1b00 */
[-C--:B--2---:R-:W-:Y:S02]  /*0320*/  ISETP.GE.U32.AND P1, PT, R26, R0.reuse, PT ;  /* 0x000000001a00720c */ /* 0x084fe40003f26070 */
[----:B------:R-:W-:Y:S01]  /*0330*/  ISETP.GE.U32.AND P2, PT, R27, R0, PT ;  /* 0x000000001b00720c */ /* 0x000fe20003f46070 */
[----:B---3--:R-:W-:-:S10]  /*0340*/  DFMA R18, R14, R20, R18 ;  /* 0x000000140e12722b */ /* 0x008fd40000000012 */
[----:B------:R-:W2:Y:S01]  /*0350*/  @!P1 LDG.E.64 R20, desc[UR8][R24.64+0x10] ;  /* 0x0000100818149981 */ /* 0x000ea2000c1e1b00 */
[----:B----4-:R-:W-:-:S03]  /*0360*/  @!P0 DFMA R6, R14, R16, R6 ;  /* 0x000000100e06822b */ /* 0x010fc60000000006 */
[----:B------:R0:W3:Y:S02]  /*0370*/  @!P2 LDG.E.64 R16, desc[UR8][R24.64+0x18] ;  /* 0x000018081810a981 */ /* 0x0000e4000c1e1b00 */
[----:B0-----:R-:W-:-:S05]  /*0380*/  IMAD.WIDE R24, R0, 0x8, R24 ;  /* 0x0000000800187825 */ /* 0x001fca00078e0218 */
[----:B------:R-:W4:Y:S01]  /*0390*/  LDG.E.64 R22, desc[UR8][R24.64] ;  /* 0x0000000818167981 */ /* 0x000f22000c1e1b00 */
[----:B--2---:R-:W-:-:S03]  /*03a0*/  @!P1 DFMA R8, R14, R20, R8 ;  /* 0x000000140e08922b */ /* 0x004fc60000000008 */
[----:B------:R-:W2:Y:S01]  /*03b0*/  LDG.E.64 R20, desc[UR8][R12.64+0x8] ;  /* 0x000008080c147981 */ /* 0x000ea2000c1e1b00 */
[----:B---3--:R-:W-:-:S03]  /*03c0*/  @!P2 DFMA R10, R14, R16, R10 ;  /* 0x000000100e0aa22b */ /* 0x008fc6000000000a */
[----:B------:R-:W2:Y:S04]  /*03d0*/  @!P1 LDG.E.64 R14, desc[UR8][R24.64+0x10] ;  /* 0x00001008180e9981 */ /* 0x000ea8000c1e1b00 */
[----:B------:R-:W3:Y:S01]  /*03e0*/  @!P0 LDG.E.64 R16, desc[UR8][R24.64+0x8] ;  /* 0x0000080818108981 */ /* 0x000ee2000c1e1b00 */
[C---:B--2---:R-:W-:Y:S01]  /*03f0*/  @!P1 DFMA R8, R20.reuse, R14, R8 ;  /* 0x0000000e1408922b */ /* 0x044fe20000000008 */
[----:B------:R-:W-:Y:S01]  /*0400*/  IMAD.WIDE R14, R0, 0x8, R24 ;  /* 0x00000008000e7825 */ /* 0x000fe200078e0218 */
[C---:B----4-:R-:W-:Y:S01]  /*0410*/  DFMA R18, R20.reuse, R22, R18 ;  /* 0x000000161412722b */ /* 0x050fe20000000012 */
[----:B------:R-:W2:Y:S01]  /*0420*/  @!P2 LDG.E.64 R24, desc[UR8][R24.64+0x18] ;  /* 0x000018081818a981 */ /* 0x000ea2000c1e1b00 */
[----:B---3--:R-:W-:-:S03]  /*0430*/  @!P0 DFMA R6, R20, R16, R6 ;  /* 0x000000101406822b */ /* 0x008fc60000000006 */
[----:B------:R-:W3:Y:S04]  /*0440*/  LDG.E.64 R16, desc[UR8][R12.64+0x10] ;  /* 0x000010080c107981 */ /* 0x000ee8000c1e1b00 */
[----:B------:R-:W3:Y:S04]  /*0450*/  LDG.E.64 R22, desc[UR8][R14.64] ;  /* 0x000000080e167981 */ /* 0x000ee8000c1e1b00 */
[----:B------:R-:W4:Y:S01]  /*0460*/  LDG.E.64 R12, desc[UR8][R12.64+0x18] ;  /* 0x000018080c0c7981 */ /* 0x000f22000c1e1b00 */
[----:B--2---:R-:W-:-:S03]  /*0470*/  @!P2 DFMA R10, R20, R24, R10 ;  /* 0x00000018140aa22b */ /* 0x004fc6000000000a */
[----:B------:R-:W2:Y:S04]  /*0480*/  @!P0 LDG.E.64 R20, desc[UR8][R14.64+0x8] ;  /* 0x000008080e148981 */ /* 0x000ea8000c1e1b00 */
[----:B------:R-:W5:Y:S01]  /*0490*/  @!P2 LDG.E.64 R24, desc[UR8][R14.64+0x18] ;  /* 0x000018080e18a981 */ /* 0x000f62000c1e1b00 */
[----:B---3--:R-:W-:-:S03]  /*04a0*/  DFMA R18, R16, R22, R18 ;  /* 0x000000161012722b */ /* 0x008fc60000000012 */
[----:B------:R0:W3:Y:S02]  /*04b0*/  @!P1 LDG.E.64 R22, desc[UR8][R14.64+0x10] ;  /* 0x000010080e169981 */ /* 0x0000e4000c1e1b00 */
[----:B0-----:R-:W-:Y:S01]  /*04c0*/  IMAD.WIDE R14, R0, 0x8, R14 ;  /* 0x00000008000e7825 */ /* 0x001fe200078e020e */
[----:B--2---:R-:W-:-:S04]  /*04d0*/  @!P0 DFMA R6, R16, R20, R6 ;  /* 0x000000141006822b */ /* 0x004fc80000000006 */
[----:B------:R-:W4:Y:S01]  /*04e0*/  @!P0 LDG.E.64 R20, desc[UR8][R14.64+0x8] ;  /* 0x000008080e148981 */ /* 0x000f22000c1e1b00 */
[C---:B-----5:R-:W-:Y:S02]  /*04f0*/  @!P2 DFMA R10, R16.reuse, R24, R10 ;  /* 0x00000018100aa22b */ /* 0x060fe4000000000a */
[----:B---3--:R-:W-:Y:S01]  /*0500*/  @!P1 DFMA R8, R16, R22, R8 ;  /* 0x000000161008922b */ /* 0x008fe20000000008 */
[----:B------:R-:W2:Y:S04]  /*0510*/  LDG.E.64 R22, desc[UR8][R14.64] ;  /* 0x000000080e167981 */ /* 0x000ea8000c1e1b00 */
[----:B------:R-:W3:Y:S04]  /*0520*/  @!P1 LDG.E.64 R16, desc[UR8][R14.64+0x10] ;  /* 0x000010080e109981 */ /* 0x000ee8000c1e1b00 */
[----:B------:R-:W5:Y:S01]  /*0530*/  @!P2 LDG.E.64 R14, desc[UR8][R14.64+0x18] ;  /* 0x000018080e0ea981 */ /* 0x000f62000c1e1b00 */
[----:B------:R-:W-:-:S04]  /*0540*/  UIADD3 UR5, UPT, UPT, UR5, 0x4, URZ ;  /* 0x0000000405057890 */ /* 0x000fc8000fffe0ff */
[----:B------:R-:W-:Y:S01]  /*0550*/  UISETP.NE.AND UP1, UPT, UR5, URZ, UPT ;  /* 0x000000ff0500728c */ /* 0x000fe2000bf25270 */
[----:B------:R-:W-:Y:S01]  /*0560*/  VIADD R29, R29, 0x4 ;  /* 0x000000041d1d7836 */ /* 0x000fe20000000000 */
[----:B------:R-:W-:Y:S01]  /*0570*/  LEA R28, R0, R28, 0x2 ;  /* 0x0000001c001c7211 */ /* 0x000fe200078e10ff */
[C---:B----4-:R-:W-:Y:S02]  /*0580*/  @!P0 DFMA R6, R12.reuse, R20, R6 ;  /* 0x000000140c06822b */ /* 0x050fe40000000006 */
[C---:B--2---:R-:W-:Y:S02]  /*0590*/  DFMA R18, R12.reuse, R22, R18 ;  /* 0x000000160c12722b */ /* 0x044fe40000000012 */
[C---:B---3--:R-:W-:Y:S02]  /*05a0*/  @!P1 DFMA R8, R12.reuse, R16, R8 ;  /* 0x000000100c08922b */ /* 0x048fe40000000008 */
[----:B-----5:R-:W-:Y:S01]  /*05b0*/  @!P2 DFMA R10, R12, R14, R10 ;  /* 0x0000000e0c0aa22b */ /* 0x020fe2000000000a */
[----:B------:R-:W-:Y:S10]  /*05c0*/  BRA.U UP1, `(.L_x_2) ;  /* 0xfffffffd01347547 */ /* 0x000ff4000b83ffff */
.L_x_1:
[----:B------:R-:W-:Y:S05]  /*05d0*/  BRA.U !UP0, `(.L_x_0) ;  /* 0x0000000108d47547 */ /* 0x000fea000b800000 */
[----:B------:R-:W0:Y:S01]  /*05e0*/  LDCU UR5, c[0x0][0x388] ;  /* 0x00007100ff0577ac */ /* 0x000e220008000800 */
[----:B------:R-:W-:Y:S02]  /*05f0*/  UISETP.NE.AND UP0, UPT, UR6, 0x1, UPT ;  /* 0x000000010600788c */ /* 0x000fe4000bf05270 */
[----:B0-----:R-:W-:-:S04]  /*0600*/  ULOP3.LUT UR5, UR5, 0x1, URZ, 0xc0, !UPT ;  /* 0x0000000105057892 */ /* 0x001fc8000f8ec0ff */
[----:B------:R-:W-:-:S03]  /*0610*/  UISETP.NE.U32.AND UP1, UPT, UR5, 0x1, UPT ;  /* 0x000000010500788c */ /* 0x000fc6000bf25070 */
[----:B------:R-:W-:Y:S08]  /*0620*/  BRA.U !UP0, `(.L_x_3) ;  /* 0x0000000108747547 */ /* 0x000ff0000b800000 */
[----:B------:R-:W0:Y:S01]  /*0630*/  LDC.64 R12, c[0x0][0x390] ;  /* 0x0000e400ff0c7b82 */ /* 0x000e220000000a00 */
[-C--:B------:R-:W-:Y:S01]  /*0640*/  ISETP.GE.U32.AND P0, PT, R5, R0.reuse, PT ;  /* 0x000000000500720c */ /* 0x080fe20003f06070 */
[----:B------:R-:W-:Y:S01]  /*0650*/  VIADD R15, R4, UR4 ;  /* 0x00000004040f7c36 */ /* 0x000fe20008000000 */
[-C--:B------:R-:W-:Y:S01]  /*0660*/  ISETP.GE.U32.AND P1, PT, R26, R0.reuse, PT ;  /* 0x000000001a00720c */ /* 0x080fe20003f26070 */
[----:B------:R-:W-:Y:S01]  /*0670*/  IMAD R21, R0, UR4, R2 ;  /* 0x0000000400157c24 */ /* 0x000fe2000f8e0202 */
[----:B------:R-:W-:-:S03]  /*0680*/  ISETP.GE.U32.AND P2, PT, R27, R0, PT ;  /* 0x000000001b00720c */ /* 0x000fc60003f46070 */
[----:B------:R-:W1:Y:S01]  /*0690*/  LDC.64 R16, c[0x0][0x398] ;  /* 0x0000e600ff107b82 */ /* 0x000e620000000a00 */
[----:B0-----:R-:W-:-:S05]  /*06a0*/  IMAD.WIDE R12, R15, 0x8, R12 ;  /* 0x000000080f0c7825 */ /* 0x001fca00078e020c */
[----:B------:R-:W2:Y:S01]  /*06b0*/  LDG.E.64 R14, desc[UR8][R12.64] ;  /* 0x000000080c0e7981 */ /* 0x000ea2000c1e1b00 */
[----:B-1----:R-:W-:-:S05]  /*06c0*/  IMAD.WIDE R16, R21, 0x8, R16 ;  /* 0x0000000815107825 */ /* 0x002fca00078e0210 */
[----:B------:R-:W2:Y:S04]  /*06d0*/  LDG.E.64 R28, desc[UR8][R16.64] ;  /* 0x00000008101c7981 */ /* 0x000ea8000c1e1b00 */
[----:B------:R-:W3:Y:S04]  /*06e0*/  @!P0 LDG.E.64 R24, desc[UR8][R16.64+0x8] ;  /* 0x0000080810188981 */ /* 0x000ee8000c1e1b00 */
[----:B------:R-:W4:Y:S04]  /*06f0*/  @!P1 LDG.E.64 R22, desc[UR8][R16.64+0x10] ;  /* 0x0000100810169981 */ /* 0x000f28000c1e1b00 */
[----:B------:R0:W5:Y:S04]  /*0700*/  @!P2 LDG.E.64 R20, desc[UR8][R16.64+0x18] ;  /* 0x000018081014a981 */ /* 0x000168000c1e1b00 */
[----:B------:R-:W5:Y:S01]  /*0710*/  LDG.E.64 R12, desc[UR8][R12.64+0x8] ;  /* 0x000008080c0c7981 */ /* 0x000f62000c1e1b00 */
[----:B0-----:R-:W-:Y:S01]  /*0720*/  IMAD.WIDE R16, R0, 0x8, R16 ;  /* 0x0000000800107825 */ /* 0x001fe200078e0210 */
[----:B--2---:R-:W-:-:S02]  /*0730*/  DFMA R18, R14, R28, R18 ;  /* 0x0000001c0e12722b */ /* 0x004fc40000000012 */
[C---:B---3--:R-:W-:Y:S02]  /*0740*/  @!P0 DFMA R6, R14.reuse, R24, R6 ;  /* 0x000000180e06822b */ /* 0x048fe40000000006 */
[C---:B----4-:R-:W-:Y:S01]  /*0750*/  @!P1 DFMA R8, R14.reuse, R22, R8 ;  /* 0x000000160e08922b */ /* 0x050fe20000000008 */
[----:B------:R-:W2:Y:S01]  /*0760*/  LDG.E.64 R22, desc[UR8][R16.64] ;  /* 0x0000000810167981 */ /* 0x000ea2000c1e1b00 */
[----:B-----5:R-:W-:-:S03]  /*0770*/  @!P2 DFMA R10, R14, R20, R10 ;  /* 0x000000140e0aa22b */ /* 0x020fc6000000000a */
[----:B------:R-:W3:Y:S04]  /*0780*/  @!P0 LDG.E.64 R20, desc[UR8][R16.64+0x8] ;  /* 0x0000080810148981 */ /* 0x000ee8000c1e1b00 */
[----:B------:R-:W4:Y:S04]  /*0790*/  @!P1 LDG.E.64 R14, desc[UR8][R16.64+0x10] ;  /* 0x00001008100e9981 */ /* 0x000f28000c1e1b00 */
[----:B------:R-:W5:Y:S01]  /*07a0*/  @!P2 LDG.E.64 R16, desc[UR8][R16.64+0x18] ;  /* 0x000018081010a981 */ /* 0x000f62000c1e1b00 */
[----:B------:R-:W-:Y:S01]  /*07b0*/  UIADD3 UR4, UPT, UPT, UR4, 0x2, URZ ;  /* 0x0000000204047890 */ /* 0x000fe2000fffe0ff */
[----:B--2---:R-:W-:-:S02]  /*07c0*/  DFMA R18, R12, R22, R18 ;  /* 0x000000160c12722b */ /* 0x004fc40000000012 */
[C---:B---3--:R-:W-:Y:S02]  /*07d0*/  @!P0 DFMA R6, R12.reuse, R20, R6 ;  /* 0x000000140c06822b */ /* 0x048fe40000000006 */
[C---:B----4-:R-:W-:Y:S02]  /*07e0*/  @!P1 DFMA R8, R12.reuse, R14, R8 ;  /* 0x0000000e0c08922b */ /* 0x050fe40000000008 */
[----:B-----5:R-:W-:-:S11]  /*07f0*/  @!P2 DFMA R10, R12, R16, R10 ;  /* 0x000000100c0aa22b */ /* 0x020fd6000000000a */
.L_x_3:
[----:B------:R-:W-:Y:S05]  /*0800*/  BRA.U UP1, `(.L_x_0) ;  /* 0x0000000101487547 */ /* 0x000fea000b800000 */
[----:B------:R-:W0:Y:S01]  /*0810*/  LDC.64 R14, c[0x0][0x390] ;  /* 0x0000e400ff0e7b82 */ /* 0x000e220000000a00 */
[-C--:B------:R-:W-:Y:S01]  /*0820*/  ISETP.GE.U32.AND P0, PT, R5, R0.reuse, PT ;  /* 0x000000000500720c */ /* 0x080fe20003f06070 */
[----:B------:R-:W-:Y:S01]  /*0830*/  VIADD R5, R4, UR4 ;  /* 0x0000000404057c36 */ /* 0x000fe20008000000 */
[-C--:B------:R-:W-:Y:S01]  /*0840*/  ISETP.GE.U32.AND P1, PT, R26, R0.reuse, PT ;  /* 0x000000001a00720c */ /* 0x080fe20003f26070 */
[----:B------:R-:W-:Y:S01]  /*0850*/  IMAD R23, R0, UR4, R2 ;  /* 0x0000000400177c24 */ /* 0x000fe2000f8e0202 */
[----:B------:R-:W-:-:S03]  /*0860*/  ISETP.GE.U32.AND P2, PT, R27, R0, PT ;  /* 0x000000001b00720c */ /* 0x000fc60003f46070 */
[----:B------:R-:W1:Y:S01]  /*0870*/  LDC.64 R12, c[0x0][0x398] ;  /* 0x0000e600ff0c7b82 */ /* 0x000e620000000a00 */
[----:B0-----:R-:W-:-:S06]  /*0880*/  IMAD.WIDE R14, R5, 0x8, R14 ;  /* 0x00000008050e7825 */ /* 0x001fcc00078e020e */
[----:B------:R-:W2:Y:S01]  /*0890*/  LDG.E.64 R14, desc[UR8][R14.64] ;  /* 0x000000080e0e7981 */ /* 0x000ea2000c1e1b00 */
[----:B-1----:R-:W-:-:S05]  /*08a0*/  IMAD.WIDE R22, R23, 0x8, R12 ;  /* 0x0000000817167825 */ /* 0x002fca00078e020c */
[----:B------:R-:W2:Y:S04]  /*08b0*/  LDG.E.64 R4, desc[UR8][R22.64] ;  /* 0x0000000816047981 */ /* 0x000ea8000c1e1b00 */
[----:B------:R-:W3:Y:S04]  /*08c0*/  @!P0 LDG.E.64 R12, desc[UR8][R22.64+0x8] ;  /* 0x00000808160c8981 */ /* 0x000ee8000c1e1b00 */
[----:B------:R-:W4:Y:S04]  /*08d0*/  @!P1 LDG.E.64 R16, desc[UR8][R22.64+0x10] ;  /* 0x0000100816109981 */ /* 0x000f28000c1e1b00 */
[----:B------:R-:W5:Y:S01]  /*08e0*/  @!P2 LDG.E.64 R20, desc[UR8][R22.64+0x18] ;  /* 0x000018081614a981 */ /* 0x000f62000c1e1b00 */
[----:B--2---:R-:W-:-:S02]  /*08f0*/  DFMA R18, R14, R4, R18 ;  /* 0x000000040e12722b */ /* 0x004fc40000000012 */
[C---:B---3--:R-:W-:Y:S02]  /*0900*/  @!P0 DFMA R6, R14.reuse, R12, R6 ;  /* 0x0000000c0e06822b */ /* 0x048fe40000000006 */
[C---:B----4-:R-:W-:Y:S02]  /*0910*/  @!P1 DFMA R8, R14.reuse, R16, R8 ;  /* 0x000000100e08922b */ /* 0x050fe40000000008 */
[----:B-----5:R-:W-:-:S11]  /*0920*/  @!P2 DFMA R10, R14, R20, R10 ;  /* 0x000000140e0aa22b */ /* 0x020fd6000000000a */
.L_x_0:
[----:B------:R-:W0:Y:S01]  /*0930*/  LDC.64 R4, c[0x0][0x3a0] ;  /* 0x0000e800ff047b82 */ /* 0x000e220000000a00 */
[C---:B------:R-:W-:Y:S01]  /*0940*/  IADD3 R13, PT, PT, R2.reuse, 0x1, RZ ;  /* 0x00000001020d7810 */ /* 0x040fe20007ffe0ff */
[C---:B------:R-:W-:Y:S02]  /*0950*/  VIADD R15, R2.reuse, 0x2 ;  /* 0x00000002020f7836 */ /* 0x040fe40000000000 */
[-C--:B------:R-:W-:Y:S01]  /*0960*/  IMAD R3, R3, R0.reuse, R2 ;  /* 0x0000000003037224 */ /* 0x080fe200078e0202 */
[-C--:B------:R-:W-:Y:S02]  /*0970*/  ISETP.GE.AND P0, PT, R13, R0.reuse, PT ;  /* 0x000000000d00720c */ /* 0x080fe40003f06270 */
[----:B------:R-:W-:Y:S02]  /*0980*/  IADD3 R13, PT, PT, R2, 0x3, RZ ;  /* 0x00000003020d7810 */ /* 0x000fe40007ffe0ff */
[-C--:B------:R-:W-:Y:S02]  /*0990*/  ISETP.GE.AND P1, PT, R15, R0.reuse, PT ;  /* 0x000000000f00720c */ /* 0x080fe40003f26270 */
[----:B------:R-:W-:Y:S01]  /*09a0*/  ISETP.GE.AND P2, PT, R13, R0, PT ;  /* 0x000000000d00720c */ /* 0x000fe20003f46270 */
[----:B0-----:R-:W-:-:S05]  /*09b0*/  IMAD.WIDE R2, R3, 0x8, R4 ;  /* 0x0000000803027825 */ /* 0x001fca00078e0204 */
[----:B------:R0:W-:Y:S04]  /*09c0*/  STG.E.64 desc[UR8][R2.64], R18 ;  /* 0x0000001202007986 */ /* 0x0001e8000c101b08 */
[----:B------:R0:W-:Y:S04]  /*09d0*/  @!P0 STG.E.64 desc[UR8][R2.64+0x8], R6 ;  /* 0x0000080602008986 */ /* 0x0001e8000c101b08 */
[----:B------:R0:W-:Y:S01]  /*09e0*/  @!P1 STG.E.64 desc[UR8][R2.64+0x10], R8 ;  /* 0x0000100802009986 */ /* 0x0001e2000c101b08 */
[----:B------:R-:W-:Y:S05]  /*09f0*/  @P2 EXIT ;  /* 0x000000000000294d */ /* 0x000fea0003800000 */
[----:B------:R-:W-:Y:S01]  /*0a00*/  STG.E.64 desc[UR8][R2.64+0x18], R10 ;  /* 0x0000180a02007986 */ /* 0x000fe2000c101b08 */
[----:B------:R-:W-:Y:S05]  /*0a10*/  EXIT ;  /* 0x000000000000794d */ /* 0x000fea0003800000 */
.L_x_4:
[----:B------:R-:W-:-:S00]  /*0a20*/  BRA `(.L_x_4) ;  /* 0xfffffffc00fc7947 */ /* 0x000fc0000383ffff */
[----:B------:R-:W-:-:S00]  /*0a30*/  NOP ;  /* 0x0000000000007918 */ /* 0x000fc00000000000 */
        /* <DEDUP_REMOVED lines=12> */
.L_x_5:


//--------------------- .nv.shared.reserved.0     --------------------------
	.section	.nv.shared.reserved.0,"aw",@nobits
	.weak		__nv_reservedSMEM_offset_0_alias
	.size		__nv_reservedSMEM_offset_0_alias, 0, 64
	.other		__nv_reservedSMEM_offset_0_alias,@"STO_CUDA_RESERVED_SHARED STV_DEFAULT"
__nv_reservedSMEM_offset_0_alias:
	.zero		0
	.zero		64


//--------------------- .nv.constant0._Z18matmult_gpu4KerneliiiPdS_S_ --------------------------
	.section	.nv.constant0._Z18matmult_gpu4KerneliiiPdS_S_,"a",@progbits
	.sectionflags	@""
	.align	4
.nv.constant0._Z18matmult_gpu4KerneliiiPdS_S_:
	.zero		936


//--------------------- SYMBOLS --------------------------

	.type		.nv.reservedSmem.offset0,@object
	.size		.nv.reservedSmem.offset0,0x4
